	.headerflags	@"EF_CUDA_TEXMODE_UNIFIED EF_CUDA_64BIT_ADDRESS EF_CUDA_ACCELERATORS EF_CUDA_SM90 EF_CUDA_VIRTUAL_SM(EF_CUDA_SM90)"
	.elftype	@"ET_EXEC"


//--------------------- .nv.info                  --------------------------
	.section	.nv.info,"",@"SHT_CUDA_INFO"
	.align	4


	//----- nvinfo : EIATTR_REGCOUNT
	.align		4
        /*0000*/ 	.byte	0x04, 0x2f
        /*0002*/ 	.short	(.L_1 - .L_0)
	.align		4
.L_0:
        /*0004*/ 	.word	index@(triton_per_fused_abs_convolution_max_pool2d_with_indices_mean_relu_sub_17)
        /*0008*/ 	.word	0x0000003b


	//----- nvinfo : EIATTR_MIN_STACK_SIZE
	.align		4
.L_1:
        /*000c*/ 	.byte	0x04, 0x12
        /*000e*/ 	.short	(.L_3 - .L_2)
	.align		4
.L_2:
        /*0010*/ 	.word	index@(triton_per_fused_abs_convolution_max_pool2d_with_indices_mean_relu_sub_17)
        /*0014*/ 	.word	0x00000000


	//----- nvinfo : EIATTR_FRAME_SIZE
	.align		4
.L_3:
        /*0018*/ 	.byte	0x04, 0x11
        /*001a*/ 	.short	(.L_5 - .L_4)
	.align		4
.L_4:
        /*001c*/ 	.word	index@(triton_per_fused_abs_convolution_max_pool2d_with_indices_mean_relu_sub_17)
        /*0020*/ 	.word	0x00000000


	//----- nvinfo : EIATTR_MIN_STACK_SIZE
	.align		4
.L_5:
        /*0024*/ 	.byte	0x04, 0x12
        /*0026*/ 	.short	(.L_7 - .L_6)
	.align		4
.L_6:
        /*0028*/ 	.word	index@(triton_per_fused_abs_convolution_max_pool2d_with_indices_mean_relu_sub_17)
        /*002c*/ 	.word	0x00000000
.L_7:


//--------------------- .nv.info.triton_per_fused_abs_convolution_max_pool2d_with_indices_mean_relu_sub_17 --------------------------
	.section	.nv.info.triton_per_fused_abs_convolution_max_pool2d_with_indices_mean_relu_sub_17,"",@"SHT_CUDA_INFO"
	.sectionflags	@""
	.align	4


	//----- nvinfo : EIATTR_CUDA_API_VERSION
	.align		4
        /*0000*/ 	.byte	0x04, 0x37
        /*0002*/ 	.short	(.L_9 - .L_8)
.L_8:
        /*0004*/ 	.word	0x0000007c


	//----- nvinfo : EIATTR_KPARAM_INFO
	.align		4
.L_9:
        /*0008*/ 	.byte	0x04, 0x17
        /*000a*/ 	.short	(.L_11 - .L_10)
.L_10:
        /*000c*/ 	.word	0x00000000
        /*0010*/ 	.short	0x0005
        /*0012*/ 	.short	0x0024
        /*0014*/ 	.byte	0x00, 0xf0, 0x11, 0x00


	//----- nvinfo : EIATTR_KPARAM_INFO
	.align		4
.L_11:
        /*0018*/ 	.byte	0x04, 0x17
        /*001a*/ 	.short	(.L_13 - .L_12)
.L_12:
        /*001c*/ 	.word	0x00000000
        /*0020*/ 	.short	0x0004
        /*0022*/ 	.short	0x0020
        /*0024*/ 	.byte	0x00, 0xf0, 0x11, 0x00


	//----- nvinfo : EIATTR_KPARAM_INFO
	.align		4
.L_13:
        /*0028*/ 	.byte	0x04, 0x17
        /*002a*/ 	.short	(.L_15 - .L_14)
.L_14:
        /*002c*/ 	.word	0x00000000
        /*0030*/ 	.short	0x0003
        /*0032*/ 	.short	0x0018
        /*0034*/ 	.byte	0x00, 0xf4, 0x21, 0x00


	//----- nvinfo : EIATTR_KPARAM_INFO
	.align		4
.L_15:
        /*0038*/ 	.byte	0x04, 0x17
        /*003a*/ 	.short	(.L_17 - .L_16)
.L_16:
        /*003c*/ 	.word	0x00000000
        /*0040*/ 	.short	0x0002
        /*0042*/ 	.short	0x0010
        /*0044*/ 	.byte	0x00, 0xf4, 0x21, 0x00


	//----- nvinfo : EIATTR_KPARAM_INFO
	.align		4
.L_17:
        /*0048*/ 	.byte	0x04, 0x17
        /*004a*/ 	.short	(.L_19 - .L_18)
.L_18:
        /*004c*/ 	.word	0x00000000
        /*0050*/ 	.short	0x0001
        /*0052*/ 	.short	0x0008
        /*0054*/ 	.byte	0x00, 0xf4, 0x21, 0x00


	//----- nvinfo : EIATTR_KPARAM_INFO
	.align		4
.L_19:
        /*0058*/ 	.byte	0x04, 0x17
        /*005a*/ 	.short	(.L_21 - .L_20)
.L_20:
        /*005c*/ 	.word	0x00000000
        /*0060*/ 	.short	0x0000
        /*0062*/ 	.short	0x0000
        /*0064*/ 	.byte	0x00, 0xf4, 0x21, 0x00


	//----- nvinfo : EIATTR_SPARSE_MMA_MASK
	.align		4
.L_21:
        /*0068*/ 	.byte	0x03, 0x50
        /*006a*/ 	.short	0x0000


	//----- nvinfo : EIATTR_MAXREG_COUNT
	.align		4
        /*006c*/ 	.byte	0x03, 0x1b
        /*006e*/ 	.short	0x00ff


	//----- nvinfo : EIATTR_COOP_GROUP_MASK_REGIDS
	.align		4
        /*0070*/ 	.byte	0x04, 0x29
        /*0072*/ 	.short	(.L_23 - .L_22)


	//   ....[0]....
.L_22:
        /*0074*/ 	.word	0xffffffff


	//   ....[1]....
        /*0078*/ 	.word	0xffffffff


	//   ....[2]....
        /*007c*/ 	.word	0xffffffff


	//----- nvinfo : EIATTR_COOP_GROUP_INSTR_OFFSETS
	.align		4
.L_23:
        /*0080*/ 	.byte	0x04, 0x28
        /*0082*/ 	.short	(.L_25 - .L_24)


	//   ....[0]....
.L_24:
        /*0084*/ 	.word	0x00001730


	//   ....[1]....
        /*0088*/ 	.word	0x00001750


	//   ....[2]....
        /*008c*/ 	.word	0x00001780


	//----- nvinfo : EIATTR_EXIT_INSTR_OFFSETS
	.align		4
.L_25:
        /*0090*/ 	.byte	0x04, 0x1c
        /*0092*/ 	.short	(.L_27 - .L_26)


	//   ....[0]....
.L_26:
        /*0094*/ 	.word	0x000017e0


	//   ....[1]....
        /*0098*/ 	.word	0x00001830


	//----- nvinfo : EIATTR_REQNTID
	.align		4
.L_27:
        /*009c*/ 	.byte	0x04, 0x10
        /*009e*/ 	.short	(.L_29 - .L_28)
.L_28:
        /*00a0*/ 	.word	0x00000100
        /*00a4*/ 	.word	0x00000001
        /*00a8*/ 	.word	0x00000001


	//----- nvinfo : EIATTR_CBANK_PARAM_SIZE
	.align		4
.L_29:
        /*00ac*/ 	.byte	0x03, 0x19
        /*00ae*/ 	.short	0x0028


	//----- nvinfo : EIATTR_PARAM_CBANK
	.align		4
        /*00b0*/ 	.byte	0x04, 0x0a
        /*00b2*/ 	.short	(.L_31 - .L_30)
	.align		4
.L_30:
        /*00b4*/ 	.word	index@(.nv.constant0.triton_per_fused_abs_convolution_max_pool2d_with_indices_mean_relu_sub_17)
        /*00b8*/ 	.short	0x0210
        /*00ba*/ 	.short	0x0028


	//----- nvinfo : EIATTR_SW_WAR
	.align		4
.L_31:
        /*00bc*/ 	.byte	0x04, 0x36
        /*00be*/ 	.short	(.L_33 - .L_32)
.L_32:
        /*00c0*/ 	.word	0x00000008
.L_33:


//--------------------- .nv.callgraph             --------------------------
	.section	.nv.callgraph,"",@"SHT_CUDA_CALLGRAPH"
	.align	4
	.sectionentsize	8
	.align		4
        /*0000*/ 	.word	0x00000000
	.align		4
        /*0004*/ 	.word	0xffffffff
	.align		4
        /*0008*/ 	.word	0x00000000
	.align		4
        /*000c*/ 	.word	0xfffffffe
	.align		4
        /*0010*/ 	.word	0x00000000
	.align		4
        /*0014*/ 	.word	0xfffffffd
	.align		4
        /*0018*/ 	.word	0x00000000
	.align		4
        /*001c*/ 	.word	0xfffffffc


//--------------------- .text.triton_per_fused_abs_convolution_max_pool2d_with_indices_mean_relu_sub_17 --------------------------
	.section	.text.triton_per_fused_abs_convolution_max_pool2d_with_indices_mean_relu_sub_17,"ax",@progbits
	.sectionflags	@"SHF_BARRIERS=1"
	.align	128
        .global         triton_per_fused_abs_convolution_max_pool2d_with_indices_mean_relu_sub_17
        .type           triton_per_fused_abs_convolution_max_pool2d_with_indices_mean_relu_sub_17,@function
        .size           triton_per_fused_abs_convolution_max_pool2d_with_indices_mean_relu_sub_17,(.L_x_1 - triton_per_fused_abs_convolution_max_pool2d_with_indices_mean_relu_sub_17)
        .other          triton_per_fused_abs_convolution_max_pool2d_with_indices_mean_relu_sub_17,@"STO_CUDA_ENTRY STV_DEFAULT"
triton_per_fused_abs_convolution_max_pool2d_with_indices_mean_relu_sub_17:
.text.triton_per_fused_abs_convolution_max_pool2d_with_indices_mean_relu_sub_17:
[----:B------:R-:W0:Y:S01]  /*0000*/  LDC R1, c[0x0][0x28] ;  /* 0x00000a00ff017b82 */ /* 0x000e220000000800 */
[----:B------:R-:W1:Y:S07]  /*0010*/  S2R R10, SR_TID.X ;  /* 0x00000000000a7919 */ /* 0x000e6e0000002100 */
[----:B------:R-:W2:Y:S01]  /*0020*/  LDC.64 R6, c[0x0][0x218] ;  /* 0x00008600ff067b82 */ /* 0x000ea20000000a00 */
[----:B------:R-:W-:Y:S02]  /*0030*/  CS2R R36, SRZ ;  /* 0x0000000000247805 */ /* 0x000fe4000001ff00 */
[----:B------:R-:W-:Y:S01]  /*0040*/  CS2R R34, SRZ ;  /* 0x0000000000227805 */ /* 0x000fe2000001ff00 */
[----:B------:R-:W3:Y:S01]  /*0050*/  S2R R3, SR_CTAID.X ;  /* 0x0000000000037919 */ /* 0x000ee20000002500 */
[----:B------:R-:W-:-:S02]  /*0060*/  CS2R R18, SRZ ;  /* 0x0000000000127805 */ /* 0x000fc4000001ff00 */
[----:B------:R-:W-:Y:S02]  /*0070*/  CS2R R32, SRZ ;  /* 0x0000000000207805 */ /* 0x000fe4000001ff00 */
[----:B------:R-:W-:Y:S01]  /*0080*/  CS2R R42, SRZ ;  /* 0x00000000002a7805 */ /* 0x000fe2000001ff00 */
[----:B------:R-:W-:Y:S01]  /*0090*/  ULDC.64 UR6, c[0x0][0x208] ;  /* 0x0000820000067ab9 */ /* 0x000fe20000000a00 */
[----:B------:R-:W4:Y:S01]  /*00a0*/  LDC.64 R8, c[0x0][0x210] ;  /* 0x00008400ff087b82 */ /* 0x000f220000000a00 */
[----:B------:R-:W-:Y:S02]  /*00b0*/  CS2R R40, SRZ ;  /* 0x0000000000287805 */ /* 0x000fe4000001ff00 */
[----:B------:R-:W-:Y:S02]  /*00c0*/  CS2R R44, SRZ ;  /* 0x00000000002c7805 */ /* 0x000fe4000001ff00 */
[----:B------:R-:W-:Y:S02]  /*00d0*/  CS2R R46, SRZ ;  /* 0x00000000002e7805 */ /* 0x000fe4000001ff00 */
[----:B------:R-:W-:-:S02]  /*00e0*/  CS2R R48, SRZ ;  /* 0x0000000000307805 */ /* 0x000fc4000001ff00 */
[----:B------:R-:W-:Y:S02]  /*00f0*/  CS2R R28, SRZ ;  /* 0x00000000001c7805 */ /* 0x000fe4000001ff00 */
[C---:B-1----:R-:W-:Y:S01]  /*0100*/  LOP3.LUT R0, R10.reuse, 0x1f, RZ, 0xc0, !PT ;  /* 0x0000001f0a007812 */ /* 0x042fe200078ec0ff */
[----:B------:R-:W-:-:S04]  /*0110*/  IMAD.SHL.U32 R10, R10, 0x10, RZ ;  /* 0x000000100a0a7824 */ /* 0x000fc800078e00ff */
[----:B---3--:R-:W-:Y:S01]  /*0120*/  IMAD R0, R3, 0x20, R0 ;  /* 0x0000002003007824 */ /* 0x008fe200078e0200 */
[----:B------:R-:W-:-:S04]  /*0130*/  LOP3.LUT R10, R10, 0xe00, RZ, 0xc0, !PT ;  /* 0x00000e000a0a7812 */ /* 0x000fc800078ec0ff */
[----:B------:R-:W-:Y:S02]  /*0140*/  SHF.R.S32.HI R3, RZ, 0x1f, R0 ;  /* 0x0000001fff037819 */ /* 0x000fe40000011400 */
[----:B------:R-:W-:Y:S02]  /*0150*/  ISETP.GE.AND P0, PT, R0, 0x100, PT ;  /* 0x000001000000780c */ /* 0x000fe40003f06270 */
[----:B------:R-:W-:-:S04]  /*0160*/  LEA.HI R3, R3, R0, RZ, 0x6 ;  /* 0x0000000003037211 */ /* 0x000fc800078f30ff */
[C---:B------:R-:W-:Y:S01]  /*0170*/  LOP3.LUT R5, R3.reuse, 0x1fffffc0, RZ, 0xc0, !PT ;  /* 0x1fffffc003057812 */ /* 0x040fe200078ec0ff */
[----:B------:R-:W-:-:S04]  /*0180*/  IMAD.SHL.U32 R3, R3, 0x80, RZ ;  /* 0x0000008003037824 */ /* 0x000fc800078e00ff */
[----:B------:R-:W-:Y:S01]  /*0190*/  IMAD.IADD R2, R0, 0x1, -R5 ;  /* 0x0000000100027824 */ /* 0x000fe200078e0a05 */
[----:B------:R-:W-:Y:S01]  /*01a0*/  LOP3.LUT R11, R3, 0xffffe000, RZ, 0xc0, !PT ;  /* 0xffffe000030b7812 */ /* 0x000fe200078ec0ff */
[----:B------:R-:W1:Y:S02]  /*01b0*/  LDC.64 R4, c[0x0][0x220] ;  /* 0x00008800ff047b82 */ /* 0x000e640000000a00 */
[----:B------:R-:W-:Y:S01]  /*01c0*/  IMAD.SHL.U32 R3, R2, 0x8, RZ ;  /* 0x0000000802037824 */ /* 0x000fe200078e00ff */
[----:B------:R-:W-:-:S03]  /*01d0*/  CS2R R30, SRZ ;  /* 0x00000000001e7805 */ /* 0x000fc6000001ff00 */
[----:B--2---:R-:W-:Y:S01]  /*01e0*/  IMAD.WIDE R6, R3, 0x4, R6 ;  /* 0x0000000403067825 */ /* 0x004fe200078e0206 */
[----:B------:R-:W-:Y:S02]  /*01f0*/  IADD3 R13, R10, R11, R3 ;  /* 0x0000000b0a0d7210 */ /* 0x000fe40007ffe003 */
[----:B------:R-:W-:Y:S02]  /*0200*/  CS2R R24, SRZ ;  /* 0x0000000000187805 */ /* 0x000fe4000001ff00 */
[----:B------:R-:W-:Y:S01]  /*0210*/  CS2R R26, SRZ ;  /* 0x00000000001a7805 */ /* 0x000fe2000001ff00 */
[----:B------:R-:W2:Y:S01]  /*0220*/  @!P0 LDG.E.EL R36, desc[UR6][R6.64+0x14] ;  /* 0x0000140606248981 */ /* 0x000ea2000c2e1900 */
[C---:B------:R-:W-:Y:S02]  /*0230*/  VIADD R51, R13.reuse, 0x1000 ;  /* 0x000010000d337836 */ /* 0x040fe40000000000 */
[----:B----4-:R-:W-:Y:S01]  /*0240*/  IMAD.WIDE R2, R13, 0x4, R8 ;  /* 0x000000040d027825 */ /* 0x010fe200078e0208 */
[----:B------:R-:W3:Y:S04]  /*0250*/  @!P0 LDG.E.EL R19, desc[UR6][R6.64] ;  /* 0x0000000606138981 */ /* 0x000ee8000c2e1900 */
[----:B------:R-:W4:Y:S01]  /*0260*/  @!P0 LDG.E.EL R42, desc[UR6][R6.64+0x10] ;  /* 0x00001006062a8981 */ /* 0x000f22000c2e1900 */
[----:B------:R-:W-:-:S03]  /*0270*/  CS2R R22, SRZ ;  /* 0x0000000000167805 */ /* 0x000fc6000001ff00 */
[----:B------:R-:W5:Y:S01]  /*0280*/  @!P0 LDG.E.EL R18, desc[UR6][R2.64+0x4] ;  /* 0x0000040602128981 */ /* 0x000f62000c2e1900 */
[----:B-1----:R-:W-:-:S03]  /*0290*/  IMAD.WIDE R10, R13, 0x4, R4 ;  /* 0x000000040d0a7825 */ /* 0x002fc600078e0204 */
[----:B------:R-:W5:Y:S01]  /*02a0*/  @!P0 LDG.E.EL R41, desc[UR6][R6.64+0xc] ;  /* 0x00000c0606298981 */ /* 0x000f62000c2e1900 */
[----:B------:R-:W-:-:S03]  /*02b0*/  IMAD.WIDE R4, R51, 0x4, R4 ;  /* 0x0000000433047825 */ /* 0x000fc600078e0204 */
[----:B------:R-:W5:Y:S01]  /*02c0*/  @!P0 LDG.E.EL R34, desc[UR6][R10.64+0x14] ;  /* 0x000014060a228981 */ /* 0x000f62000c2e1900 */
[----:B------:R-:W-:-:S03]  /*02d0*/  IMAD.MOV.U32 R13, RZ, RZ, RZ ;  /* 0x000000ffff0d7224 */ /* 0x000fc600078e00ff */
[----:B------:R-:W5:Y:S04]  /*02e0*/  @!P0 LDG.E.EL R32, desc[UR6][R10.64] ;  /* 0x000000060a208981 */ /* 0x000f68000c2e1900 */
[----:B------:R-:W5:Y:S01]  /*02f0*/  @!P0 LDG.E.EL R31, desc[UR6][R10.64+0x10] ;  /* 0x000010060a1f8981 */ /* 0x000f62000c2e1900 */
[----:B------:R-:W-:-:S03]  /*0300*/  CS2R R38, SRZ ;  /* 0x0000000000267805 */ /* 0x000fc6000001ff00 */
[----:B------:R-:W5:Y:S04]  /*0310*/  @!P0 LDG.E.EL R25, desc[UR6][R4.64+0xc] ;  /* 0x00000c0604198981 */ /* 0x000f68000c2e1900 */
[----:B------:R-:W5:Y:S04]  /*0320*/  @!P0 LDG.E.EL R47, desc[UR6][R2.64] ;  /* 0x00000006022f8981 */ /* 0x000f68000c2e1900 */
[----:B------:R-:W5:Y:S04]  /*0330*/  @!P0 LDG.E.EL R44, desc[UR6][R6.64+0xc] ;  /* 0x00000c06062c8981 */ /* 0x000f68000c2e1900 */
[----:B------:R-:W5:Y:S01]  /*0340*/  @!P0 LDG.E.EL R27, desc[UR6][R10.64+0xc] ;  /* 0x00000c060a1b8981 */ /* 0x000f62000c2e1900 */
[----:B------:R-:W-:-:S03]  /*0350*/  CS2R R16, SRZ ;  /* 0x0000000000107805 */ /* 0x000fc6000001ff00 */
[----:B------:R-:W5:Y:S04]  /*0360*/  @!P0 LDG.E.EL R48, desc[UR6][R6.64+0x4] ;  /* 0x0000040606308981 */ /* 0x000f68000c2e1900 */
        /* <DEDUP_REMOVED lines=10> */
[----:B------:R-:W5:Y:S01]  /*0410*/  @!P0 LDG.E.EL R29, desc[UR6][R2.64+0xc] ;  /* 0x00000c06021d8981 */ /* 0x000f62000c2e1900 */
[----:B------:R-:W-:-:S03]  /*0420*/  CS2R R14, SRZ ;  /* 0x00000000000e7805 */ /* 0x000fc6000001ff00 */
[----:B------:R-:W5:Y:S04]  /*0430*/  @!P0 LDG.E.EL R16, desc[UR6][R6.64] ;  /* 0x0000000606108981 */ /* 0x000f68000c2e1900 */
[----:B------:R-:W5:Y:S01]  /*0440*/  @!P0 LDG.E.EL R46, desc[UR6][R4.64] ;  /* 0x00000006042e8981 */ /* 0x000f62000c2e1900 */
[----:B------:R-:W-:-:S03]  /*0450*/  CS2R R20, SRZ ;  /* 0x0000000000147805 */ /* 0x000fc6000001ff00 */
[----:B------:R-:W5:Y:S04]  /*0460*/  @!P0 LDG.E.EL R14, desc[UR6][R6.64+0x10] ;  /* 0x00001006060e8981 */ /* 0x000f68000c2e1900 */
[----:B------:R-:W5:Y:S01]  /*0470*/  @!P0 LDG.E.EL R39, desc[UR6][R4.64+0x10] ;  /* 0x0000100604278981 */ /* 0x000f62000c2e1900 */
[----:B------:R-:W-:-:S03]  /*0480*/  CS2R R52, SRZ ;  /* 0x0000000000347805 */ /* 0x000fc6000001ff00 */
[----:B------:R-:W5:Y:S04]  /*0490*/  @!P0 LDG.E.EL R21, desc[UR6][R6.64+0x1c] ;  /* 0x00001c0606158981 */ /* 0x000f68000c2e1900 */
[----:B------:R-:W5:Y:S04]  /*04a0*/  @!P0 LDG.E.EL R26, desc[UR6][R6.64+0x1c] ;  /* 0x00001c06061a8981 */ /* 0x000f68000c2e1900 */
[----:B------:R-:W5:Y:S04]  /*04b0*/  @!P0 LDG.E.EL R24, desc[UR6][R10.64+0x1c] ;  /* 0x00001c060a188981 */ /* 0x000f68000c2e1900 */
[----:B------:R-:W5:Y:S01]  /*04c0*/  @!P0 LDG.E.EL R15, desc[UR6][R4.64+0x1c] ;  /* 0x00001c06040f8981 */ /* 0x000f62000c2e1900 */
[----:B------:R-:W-:-:S03]  /*04d0*/  IMAD.WIDE R8, R51, 0x4, R8 ;  /* 0x0000000433087825 */ /* 0x000fc600078e0208 */
[----:B------:R-:W5:Y:S01]  /*04e0*/  @!P0 LDG.E.EL R40, desc[UR6][R6.64+0x18] ;  /* 0x0000180606288981 */ /* 0x000f62000c2e1900 */
[----:B------:R-:W-:-:S03]  /*04f0*/  CS2R R50, SRZ ;  /* 0x0000000000327805 */ /* 0x000fc6000001ff00 */
[----:B------:R-:W5:Y:S04]  /*0500*/  @!P0 LDG.E.EL R20, desc[UR6][R10.64+0x18] ;  /* 0x000018060a148981 */ /* 0x000f68000c2e1900 */
[----:B------:R-:W5:Y:S04]  /*0510*/  @!P0 LDG.E.EL R49, desc[UR6][R2.64+0x10] ;  /* 0x0000100602318981 */ /* 0x000f68000c2e1900 */
[----:B------:R-:W5:Y:S04]  /*0520*/  @!P0 LDG.E.EL R52, desc[UR6][R8.64] ;  /* 0x0000000608348981 */ /* 0x000f68000c2e1900 */
[----:B------:R1:W5:Y:S04]  /*0530*/  @!P0 LDG.E.EL R23, desc[UR6][R6.64+0x18] ;  /* 0x0000180606178981 */ /* 0x000368000c2e1900 */
[----:B------:R1:W5:Y:S04]  /*0540*/  @!P0 LDG.E.EL R37, desc[UR6][R4.64+0x18] ;  /* 0x0000180604258981 */ /* 0x000368000c2e1900 */
[----:B------:R-:W5:Y:S01]  /*0550*/  @!P0 LDG.E.EL R50, desc[UR6][R8.64+0x4] ;  /* 0x0000040608328981 */ /* 0x000f62000c2e1900 */
[----:B-1----:R-:W-:-:S03]  /*0560*/  CS2R R6, SRZ ;  /* 0x0000000000067805 */ /* 0x002fc6000001ff00 */
[----:B------:R-:W5:Y:S01]  /*0570*/  @!P0 LDG.E.EL R51, desc[UR6][R2.64+0x14] ;  /* 0x0000140602338981 */ /* 0x000f62000c2e1900 */
[----:B------:R-:W-:-:S03]  /*0580*/  CS2R R10, SRZ ;  /* 0x00000000000a7805 */ /* 0x000fc6000001ff00 */
[----:B------:R-:W5:Y:S01]  /*0590*/  @!P0 LDG.E.EL R6, desc[UR6][R8.64+0x8] ;  /* 0x0000080608068981 */ /* 0x000f62000c2e1900 */
[----:B0-----:R-:W-:-:S03]  /*05a0*/  CS2R R4, SRZ ;  /* 0x0000000000047805 */ /* 0x001fc6000001ff00 */
[----:B------:R-:W5:Y:S04]  /*05b0*/  @!P0 LDG.E.EL R10, desc[UR6][R2.64+0x18] ;  /* 0x00001806020a8981 */ /* 0x000f68000c2e1900 */
[----:B------:R5:W5:Y:S04]  /*05c0*/  @!P0 LDG.E.EL R7, desc[UR6][R2.64+0x1c] ;  /* 0x00001c0602078981 */ /* 0x000b68000c2e1900 */
[----:B------:R-:W5:Y:S01]  /*05d0*/  @!P0 LDG.E.EL R5, desc[UR6][R8.64+0xc] ;  /* 0x00000c0608058981 */ /* 0x000f62000c2e1900 */
[----:B------:R-:W-:-:S03]  /*05e0*/  IMAD.MOV.U32 R54, RZ, RZ, RZ ;  /* 0x000000ffff367224 */ /* 0x000fc600078e00ff */
[----:B------:R-:W5:Y:S04]  /*05f0*/  @!P0 LDG.E.EL R53, desc[UR6][R8.64+0x14] ;  /* 0x0000140608358981 */ /* 0x000f68000c2e1900 */
[----:B------:R-:W5:Y:S04]  /*0600*/  @!P0 LDG.E.EL R54, desc[UR6][R8.64+0x10] ;  /* 0x0000100608368981 */ /* 0x000f68000c2e1900 */
[----:B------:R-:W5:Y:S04]  /*0610*/  @!P0 LDG.E.EL R11, desc[UR6][R8.64+0x18] ;  /* 0x00001806080b8981 */ /* 0x000f68000c2e1900 */
[----:B------:R0:W5:Y:S01]  /*0620*/  @!P0 LDG.E.EL R4, desc[UR6][R8.64+0x1c] ;  /* 0x00001c0608048981 */ /* 0x000162000c2e1900 */
[----:B--2---:R-:W-:-:S02]  /*0630*/  SEL R36, R36, RZ, !P0 ;  /* 0x000000ff24247207 */ /* 0x004fc40004000000 */
[----:B---3--:R-:W-:Y:S02]  /*0640*/  SEL R56, R19, RZ, !P0 ;  /* 0x000000ff13387207 */ /* 0x008fe40004000000 */
[----:B----4-:R-:W-:Y:S02]  /*0650*/  SEL R42, R42, RZ, !P0 ;  /* 0x000000ff2a2a7207 */ /* 0x010fe40004000000 */
[----:B-----5:R-:W-:Y:S02]  /*0660*/  SEL R2, R18, RZ, !P0 ;  /* 0x000000ff12027207 */ /* 0x020fe40004000000 */
[----:B0-----:R-:W-:Y:S02]  /*0670*/  SEL R9, R34, RZ, !P0 ;  /* 0x000000ff22097207 */ /* 0x001fe40004000000 */
[----:B------:R-:W-:Y:S02]  /*0680*/  SEL R55, R32, RZ, !P0 ;  /* 0x000000ff20377207 */ /* 0x000fe40004000000 */
[----:B------:R-:W-:-:S02]  /*0690*/  FSETP.GEU.AND P3, PT, R9, -R36, PT ;  /* 0x800000240900720b */ /* 0x000fc40003f6e000 */
[----:B------:R-:W-:Y:S01]  /*06a0*/  SEL R31, R31, RZ, !P0 ;  /* 0x000000ff1f1f7207 */ /* 0x000fe20004000000 */
[----:B------:R-:W-:Y:S01]  /*06b0*/  FADD R18, R56, R55 ;  /* 0x0000003738127221 */ /* 0x000fe20000000000 */
[----:B------:R-:W-:Y:S02]  /*06c0*/  SEL R41, R41, RZ, !P0 ;  /* 0x000000ff29297207 */ /* 0x000fe40004000000 */
[----:B------:R-:W-:Y:S02]  /*06d0*/  SEL R8, R25, RZ, !P0 ;  /* 0x000000ff19087207 */ /* 0x000fe40004000000 */
[----:B------:R-:W-:Y:S02]  /*06e0*/  FSETP.GEU.AND P1, PT, R55, -R56, PT ;  /* 0x800000383700720b */ /* 0x000fe40003f2e000 */
[----:B------:R-:W-:Y:S02]  /*06f0*/  FSETP.GEU.AND P6, PT, R31, -R42, PT ;  /* 0x8000002a1f00720b */ /* 0x000fe40003fce000 */
[----:B------:R-:W-:-:S02]  /*0700*/  SEL R47, R47, RZ, !P0 ;  /* 0x000000ff2f2f7207 */ /* 0x000fc40004000000 */
[----:B------:R-:W-:Y:S02]  /*0710*/  SEL R44, R44, RZ, !P0 ;  /* 0x000000ff2c2c7207 */ /* 0x000fe40004000000 */
[----:B------:R-:W-:Y:S02]  /*0720*/  SEL R34, RZ, 0x1fffe, P3 ;  /* 0x0001fffeff227807 */ /* 0x000fe40001800000 */
[----:B------:R-:W-:Y:S02]  /*0730*/  SEL R55, R27, RZ, !P0 ;  /* 0x000000ff1b377207 */ /* 0x000fe40004000000 */
[----:B------:R-:W-:Y:S02]  /*0740*/  FSETP.GEU.AND P3, PT, R8, -R41, PT ;  /* 0x800000290800720b */ /* 0x000fe40003f6e000 */
[----:B------:R-:W-:Y:S02]  /*0750*/  SEL R3, R48, RZ, !P0 ;  /* 0x000000ff30037207 */ /* 0x000fe40004000000 */
[----:B------:R-:W-:-:S02]  /*0760*/  SEL R25, RZ, 0x7fff8, P6 ;  /* 0x0007fff8ff197807 */ /* 0x000fc40003000000 */
[----:B------:R-:W-:Y:S01]  /*0770*/  SEL R30, R30, RZ, !P0 ;  /* 0x000000ff1e1e7207 */ /* 0x000fe20004000000 */
[----:B------:R-:W-:Y:S01]  /*0780*/  FADD R19, R47, R56 ;  /* 0x000000382f137221 */ /* 0x000fe20000000000 */
[----:B------:R-:W-:Y:S02]  /*0790*/  FSETP.GEU.AND P6, PT, R55, -R44, PT ;  /* 0x8000002c3700720b */ /* 0x000fe40003fce000 */
[----:B------:R-:W-:Y:S02]  /*07a0*/  SEL R13, R13, RZ, !P0 ;  /* 0x000000ff0d0d7207 */ /* 0x000fe40004000000 */
[----:B------:R-:W-:Y:S02]  /*07b0*/  FSETP.GEU.AND P5, PT, R56, -R47, PT ;  /* 0x8000002f3800720b */ /* 0x000fe40003fae000 */
[----:B------:R-:W-:Y:S02]  /*07c0*/  SEL R32, R35, RZ, !P0 ;  /* 0x000000ff23207207 */ /* 0x000fe40004000000 */
[----:B------:R-:W-:-:S02]  /*07d0*/  SEL R47, RZ, 0x1, P3 ;  /* 0x00000001ff2f7807 */ /* 0x000fc40001800000 */
[----:B------:R-:W-:Y:S02]  /*07e0*/  SEL R28, R28, RZ, !P0 ;  /* 0x000000ff1c1c7207 */ /* 0x000fe40004000000 */
[----:B------:R-:W-:Y:S02]  /*07f0*/  FSETP.GEU.AND P2, PT, R3, -R2, PT ;  /* 0x800000020300720b */ /* 0x000fe40003f4e000 */
[----:B------:R-:W-:Y:S01]  /*0800*/  SEL R27, R22, RZ, !P0 ;  /* 0x000000ff161b7207 */ /* 0x000fe20004000000 */
[----:B------:R-:W-:Y:S01]  /*0810*/  FADD R2, R2, R3 ;  /* 0x0000000302027221 */ /* 0x000fe20000000000 */
[----:B------:R-:W-:Y:S02]  /*0820*/  FSETP.GEU.AND P3, PT, R13, -R30, PT ;  /* 0x8000001e0d00720b */ /* 0x000fe40003f6e000 */
[----:B------:R-:W-:Y:S02]  /*0830*/  SEL R45, R45, RZ, !P0 ;  /* 0x000000ff2d2d7207 */ /* 0x000fe40004000000 */
[----:B------:R-:W-:-:S02]  /*0840*/  FSETP.GEU.AND P4, PT, R32, -R3, PT ;  /* 0x800000032000720b */ /* 0x000fc40003f8e000 */
[----:B------:R-:W-:Y:S01]  /*0850*/  SEL R38, R38, RZ, !P0 ;  /* 0x000000ff26267207 */ /* 0x000fe20004000000 */
[----:B------:R-:W-:Y:S01]  /*0860*/  FADD R3, R3, R32 ;  /* 0x0000002003037221 */ /* 0x000fe20000000000 */
[----:B------:R-:W-:Y:S02]  /*0870*/  SEL R48, RZ, 0x1fffe, P6 ;  /* 0x0001fffeff307807 */ /* 0x000fe40003000000 */
[----:B------:R-:W-:Y:S02]  /*0880*/  FSETP.GEU.AND P6, PT, R27, -R28, PT ;  /* 0x8000001c1b00720b */ /* 0x000fe40003fce000 */
[----:B------:R-:W-:Y:S02]  /*0890*/  SEL R43, R43, RZ, !P0 ;  /* 0x000000ff2b2b7207 */ /* 0x000fe40004000000 */
[----:B------:R-:W-:Y:S01]  /*08a0*/  SEL R32, R17, RZ, !P0 ;  /* 0x000000ff11207207 */ /* 0x000fe20004000000 */
[----:B------:R-:W-:Y:S01]  /*08b0*/  FADD R22, R38, R45 ;  /* 0x0000002d26167221 */ /* 0x000fe20000000000 */
[----:B------:R-:W-:-:S02]  /*08c0*/  SEL R35, RZ, 0x1, P3 ;  /* 0x00000001ff237807 */ /* 0x000fc40001800000 */
[----:B------:R-:W-:Y:S02]  /*08d0*/  FSETP.GEU.AND P3, PT, R45, -R38, PT ;  /* 0x800000262d00720b */ /* 0x000fe40003f6e000 */
[----:B------:R-:W-:Y:S02]  /*08e0*/  SEL R17, RZ, 0x1, P6 ;  /* 0x00000001ff117807 */ /* 0x000fe40003000000 */
[----:B------:R-:W-:Y:S02]  /*08f0*/  SEL R38, RZ, 0x1fffe, P4 ;  /* 0x0001fffeff267807 */ /* 0x000fe40002000000 */
[----:B------:R-:W-:Y:S02]  /*0900*/  SEL R56, R33, RZ, !P0 ;  /* 0x000000ff21387207 */ /* 0x000fe40004000000 */
[----:B------:R-:W-:Y:S02]  /*0910*/  FSETP.GEU.AND P4, PT, R32, -R43, PT ;  /* 0x8000002b2000720b */ /* 0x000fe40003f8e000 */
[----:B------:R-:W-:Y:S01]  /*0920*/  SEL R29, R29, RZ, !P0 ;  /* 0x000000ff1d1d7207 */ /* 0x000fe20004000000 */
[----:B------:R-:W-:Y:S01]  /*0930*/  IMAD.IADD R47, R48, 0x1, R47 ;  /* 0x00000001302f7824 */ /* 0x000fe200078e022f */
[----:B------:R-:W-:Y:S01]  /*0940*/  FSETP.GEU.AND P6, PT, R56, -R45, PT ;  /* 0x8000002d3800720b */ /* 0x000fe20003fce000 */
[----:B------:R-:W-:Y:S01]  /*0950*/  IMAD.IADD R38, R38, 0x1, R17 ;  /* 0x0000000126267824 */ /* 0x000fe200078e0211 */
[----:B------:R-:W-:Y:S01]  /*0960*/  SEL R33, RZ, 0x4, P4 ;  /* 0x00000004ff217807 */ /* 0x000fe20002000000 */
[----:B------:R-:W-:Y:S01]  /*0970*/  FADD R17, R29, R44 ;  /* 0x0000002c1d117221 */ /* 0x000fe20000000000 */
[----:B------:R-:W-:-:S02]  /*0980*/  FSETP.GEU.AND P4, PT, R44, -R29, PT ;  /* 0x8000001d2c00720b */ /* 0x000fc40003f8e000 */
[----:B------:R-:W-:Y:S02]  /*0990*/  SEL R16, R16, RZ, !P0 ;  /* 0x000000ff10107207 */ /* 0x000fe40004000000 */
[----:B------:R-:W-:Y:S02]  /*09a0*/  SEL R29, R46, RZ, !P0 ;  /* 0x000000ff2e1d7207 */ /* 0x000fe40004000000 */
[----:B------:R-:W-:Y:S02]  /*09b0*/  SEL R46, RZ, 0x7fff8, P6 ;  /* 0x0007fff8ff2e7807 */ /* 0x000fe40003000000 */
[----:B------:R-:W-:Y:S02]  /*09c0*/  LOP3.LUT R47, R47, 0x3, RZ, 0xc0, !PT ;  /* 0x000000032f2f7812 */ /* 0x000fe400078ec0ff */
[----:B------:R-:W-:Y:S02]  /*09d0*/  FSETP.GEU.AND P6, PT, R29, -R16, PT ;  /* 0x800000101d00720b */ /* 0x000fe40003fce000 */
[----:B------:R-:W-:-:S02]  /*09e0*/  SEL R14, R14, RZ, !P0 ;  /* 0x000000ff0e0e7207 */ /* 0x000fc40004000000 */
[----:B------:R-:W-:Y:S02]  /*09f0*/  SEL R39, R39, RZ, !P0 ;  /* 0x000000ff27277207 */ /* 0x000fe40004000000 */
[----:B------:R-:W-:Y:S01]  /*0a00*/  IADD3 R33, R47, R46, R33 ;  /* 0x0000002e2f217210 */ /* 0x000fe20007ffe021 */
[----:B------:R-:W-:Y:S01]  /*0a10*/  IMAD.IADD R47, R34, 0x1, R35 ;  /* 0x00000001222f7824 */ /* 0x000fe200078e0223 */
[----:B------:R-:W-:Y:S02]  /*0a20*/  SEL R35, RZ, 0x4, P6 ;  /* 0x00000004ff237807 */ /* 0x000fe40003000000 */
[----:B------:R-:W-:Y:S02]  /*0a30*/  FSETP.GEU.AND P6, PT, R39, -R14, PT ;  /* 0x8000000e2700720b */ /* 0x000fe40003fce000 */
[----:B------:R-:W-:Y:S02]  /*0a40*/  SEL R21, R21, RZ, !P0 ;  /* 0x000000ff15157207 */ /* 0x000fe40004000000 */
[----:B------:R-:W-:-:S02]  /*0a50*/  SEL R26, R26, RZ, !P0 ;  /* 0x000000ff1a1a7207 */ /* 0x000fc40004000000 */
[----:B------:R-:W-:Y:S02]  /*0a60*/  SEL R24, R24, RZ, !P0 ;  /* 0x000000ff18187207 */ /* 0x000fe40004000000 */
[----:B------:R-:W-:Y:S02]  /*0a70*/  SEL R15, R15, RZ, !P0 ;  /* 0x000000ff0f0f7207 */ /* 0x000fe40004000000 */
[----:B------:R-:W-:Y:S02]  /*0a80*/  SEL R34, RZ, 0x7fff8, P1 ;  /* 0x0007fff8ff227807 */ /* 0x000fe40000800000 */
[----:B------:R-:W-:Y:S02]  /*0a90*/  LOP3.LUT R38, R38, 0x3, RZ, 0xc0, !PT ;  /* 0x0000000326267812 */ /* 0x000fe400078ec0ff */
[----:B------:R-:W-:Y:S02]  /*0aa0*/  SEL R46, RZ, 0x4, P6 ;  /* 0x00000004ff2e7807 */ /* 0x000fe40003000000 */
[----:B------:R-:W-:-:S02]  /*0ab0*/  LOP3.LUT R47, R47, 0x3, RZ, 0xc0, !PT ;  /* 0x000000032f2f7812 */ /* 0x000fc400078ec0ff */
[----:B------:R-:W-:Y:S02]  /*0ac0*/  FSETP.GEU.AND P6, PT, R24, -R21, PT ;  /* 0x800000151800720b */ /* 0x000fe40003fce000 */
[----:B------:R-:W-:Y:S02]  /*0ad0*/  FSETP.GEU.AND P1, PT, R15, -R26, PT ;  /* 0x8000001a0f00720b */ /* 0x000fe40003f2e000 */
[----:B------:R-:W-:Y:S01]  /*0ae0*/  IADD3 R34, R38, R34, R35 ;  /* 0x0000002226227210 */ /* 0x000fe20007ffe023 */
[----:B------:R-:W-:Y:S01]  /*0af0*/  FADD R44, R44, R55 ;  /* 0x000000372c2c7221 */ /* 0x000fe20000000000 */
[----:B------:R-:W-:Y:S02]  /*0b00*/  SEL R40, R40, RZ, !P0 ;  /* 0x000000ff28287207 */ /* 0x000fe40004000000 */
[----:B------:R-:W-:Y:S02]  /*0b10*/  SEL R35, R20, RZ, !P0 ;  /* 0x000000ff14237207 */ /* 0x000fe40004000000 */
[----:B------:R-:W-:-:S02]  /*0b20*/  IADD3 R25, R47, R25, R46 ;  /* 0x000000192f197210 */ /* 0x000fc40007ffe02e */
[----:B------:R-:W-:Y:S02]  /*0b30*/  SEL R38, RZ, 0x1fffe, P6 ;  /* 0x0001fffeff267807 */ /* 0x000fe40003000000 */
[----:B------:R-:W-:Y:S02]  /*0b40*/  SEL R47, RZ, 0x1, P1 ;  /* 0x00000001ff2f7807 */ /* 0x000fe40000800000 */
[----:B------:R-:W-:Y:S02]  /*0b50*/  SEL R55, R49, RZ, !P0 ;  /* 0x000000ff31377207 */ /* 0x000fe40004000000 */
[----:B------:R-:W-:Y:S02]  /*0b60*/  SEL R49, R52, RZ, !P0 ;  /* 0x000000ff34317207 */ /* 0x000fe40004000000 */
[----:B------:R-:W-:Y:S02]  /*0b70*/  FSETP.GEU.AND P6, PT, R35, -R40, PT ;  /* 0x800000282300720b */ /* 0x000fe40003fce000 */
[----:B------:R-:W-:-:S02]  /*0b80*/  SEL R23, R23, RZ, !P0 ;  /* 0x000000ff17177207 */ /* 0x000fc40004000000 */
[----:B------:R-:W-:Y:S01]  /*0b90*/  SEL R20, R37, RZ, !P0 ;  /* 0x000000ff25147207 */ /* 0x000fe20004000000 */
[----:B------:R-:W-:Y:S01]  /*0ba0*/  IMAD.IADD R37, R38, 0x1, R47 ;  /* 0x0000000126257824 */ /* 0x000fe200078e022f */
[----:B------:R-:W-:Y:S01]  /*0bb0*/  FSEL R46, R19, RZ, P5 ;  /* 0x000000ff132e7208 */ /* 0x000fe20002800000 */
[----:B------:R-:W-:Y:S01]  /*0bc0*/  FADD R48, R49, R16 ;  /* 0x0000001031307221 */ /* 0x000fe20000000000 */
[----:B------:R-:W-:Y:S02]  /*0bd0*/  SEL R38, RZ, 0x7fff8, P6 ;  /* 0x0007fff8ff267807 */ /* 0x000fe40003000000 */
[----:B------:R-:W-:Y:S02]  /*0be0*/  FSETP.GEU.AND P5, PT, R16, -R49, PT ;  /* 0x800000311000720b */ /* 0x000fe40003fae000 */
[----:B------:R-:W-:Y:S02]  /*0bf0*/  FSETP.GEU.AND P6, PT, R20, -R23, PT ;  /* 0x800000171400720b */ /* 0x000fe40003fce000 */
[----:B------:R-:W-:-:S02]  /*0c00*/  SEL R49, R50, RZ, !P0 ;  /* 0x000000ff32317207 */ /* 0x000fc40004000000 */
[----:B------:R-:W-:Y:S02]  /*0c10*/  SEL R51, R51, RZ, !P0 ;  /* 0x000000ff33337207 */ /* 0x000fe40004000000 */
[----:B------:R-:W-:Y:S01]  /*0c20*/  FSEL R2, R2, RZ, P2 ;  /* 0x000000ff02027208 */ /* 0x000fe20001000000 */
[----:B------:R-:W-:Y:S01]  /*0c30*/  FADD R19, R55, R42 ;  /* 0x0000002a37137221 */ /* 0x000fe20000000000 */
[----:B------:R-:W-:Y:S01]  /*0c40*/  SEL R47, RZ, 0x4, P6 ;  /* 0x00000004ff2f7807 */ /* 0x000fe20003000000 */
[----:B------:R-:W-:Y:S01]  /*0c50*/  FADD R31, R42, R31 ;  /* 0x0000001f2a1f7221 */ /* 0x000fe20000000000 */
[----:B------:R-:W-:Y:S01]  /*0c60*/  FSETP.GEU.AND P2, PT, R28, -R49, PT ;  /* 0x800000311c00720b */ /* 0x000fe20003f4e000 */
[----:B------:R-:W-:Y:S01]  /*0c70*/  FADD R49, R49, R28 ;  /* 0x0000001c31317221 */ /* 0x000fe20000000000 */
[----:B------:R-:W-:Y:S01]  /*0c80*/  FSETP.GEU.AND P6, PT, R42, -R55, PT ;  /* 0x800000372a00720b */ /* 0x000fe20003fce000 */
[----:B------:R-:W-:Y:S01]  /*0c90*/  FADD R42, R51, R36 ;  /* 0x00000024332a7221 */ /* 0x000fe20000000000 */
[----:B------:R-:W-:Y:S01]  /*0ca0*/  FSEL R48, R48, RZ, P5 ;  /* 0x000000ff30307208 */ /* 0x000fe20002800000 */
[C---:B------:R-:W-:Y:S01]  /*0cb0*/  FADD R9, R36.reuse, R9 ;  /* 0x0000000924097221 */ /* 0x040fe20000000000 */
[----:B------:R-:W-:-:S02]  /*0cc0*/  FSETP.GEU.AND P5, PT, R36, -R51, PT ;  /* 0x800000332400720b */ /* 0x000fc40003fae000 */
[----:B------:R-:W-:Y:S02]  /*0cd0*/  SEL R36, R6, RZ, !P0 ;  /* 0x000000ff06247207 */ /* 0x000fe40004000000 */
[----:B------:R-:W-:Y:S02]  /*0ce0*/  FSEL R6, R49, RZ, P2 ;  /* 0x000000ff31067208 */ /* 0x000fe40001000000 */
[----:B------:R-:W-:Y:S01]  /*0cf0*/  FSETP.GEU.AND P2, PT, R43, -R36, PT ;  /* 0x800000242b00720b */ /* 0x000fe20003f4e000 */
[----:B------:R-:W-:Y:S01]  /*0d00*/  FADD R36, R36, R43 ;  /* 0x0000002b24247221 */ /* 0x000fe20000000000 */
[----:B------:R-:W-:Y:S02]  /*0d10*/  SEL R51, R10, RZ, !P0 ;  /* 0x000000ff0a337207 */ /* 0x000fe40004000000 */
[----:B------:R-:W-:Y:S02]  /*0d20*/  SEL R10, R7, RZ, !P0 ;  /* 0x000000ff070a7207 */ /* 0x000fe40004000000 */
[----:B------:R-:W-:-:S02]  /*0d30*/  FSEL R36, R36, RZ, P2 ;  /* 0x000000ff24247208 */ /* 0x000fc40001000000 */
[----:B------:R-:W-:Y:S01]  /*0d40*/  FSETP.GEU.AND P2, PT, R21, -R10, PT ;  /* 0x8000000a1500720b */ /* 0x000fe20003f4e000 */
[----:B------:R-:W-:Y:S01]  /*0d50*/  FADD R10, R10, R21 ;  /* 0x000000150a0a7221 */ /* 0x000fe20000000000 */
[----:B------:R-:W-:Y:S01]  /*0d60*/  LOP3.LUT R37, R37, 0x3, RZ, 0xc0, !PT ;  /* 0x0000000325257812 */ /* 0x000fe200078ec0ff */
[----:B------:R-:W-:Y:S01]  /*0d70*/  FADD R21, R21, R24 ;  /* 0x0000001815157221 */ /* 0x000fe20000000000 */
[----:B------:R-:W-:Y:S02]  /*0d80*/  SEL R24, R5, RZ, !P0 ;  /* 0x000000ff05187207 */ /* 0x000fe40004000000 */
[----:B------:R-:W-:Y:S02]  /*0d90*/  IADD3 R37, R37, R38, R47 ;  /* 0x0000002625257210 */ /* 0x000fe40007ffe02f */
[----:B------:R-:W-:Y:S01]  /*0da0*/  FSEL R17, R17, RZ, P4 ;  /* 0x000000ff11117208 */ /* 0x000fe20002000000 */
[----:B------:R-:W-:Y:S01]  /*0db0*/  FADD R5, R24, R41 ;  /* 0x0000002918057221 */ /* 0x000fe20000000000 */
[----:B------:R-:W-:Y:S01]  /*0dc0*/  FSETP.GEU.AND P4, PT, R41, -R24, PT ;  /* 0x800000182900720b */ /* 0x000fe20003f8e000 */
[----:B------:R-:W-:Y:S01]  /*0dd0*/  FADD R16, R16, R29 ;  /* 0x0000001d10107221 */ /* 0x000fe20000000000 */
[----:B------:R-:W-:Y:S01]  /*0de0*/  LOP3.LUT R24, R37, 0xf, RZ, 0xc0, !PT ;  /* 0x0000000f25187812 */ /* 0x000fe200078ec0ff */
[----:B------:R-:W-:-:S04]  /*0df0*/  IMAD.SHL.U32 R29, R33, 0x100, RZ ;  /* 0x00000100211d7824 */ /* 0x000fc800078e00ff */
[----:B------:R-:W-:Y:S01]  /*0e00*/  IMAD R25, R25, 0x10, R24 ;  /* 0x0000001019197824 */ /* 0x000fe200078e0218 */
[----:B------:R-:W-:Y:S01]  /*0e10*/  LOP3.LUT R29, R29, 0xf00, RZ, 0xe2, !PT ;  /* 0x00000f001d1d7812 */ /* 0x000fe200078ee2ff */
[----:B------:R-:W-:Y:S01]  /*0e20*/  FADD R27, R28, R27 ;  /* 0x0000001b1c1b7221 */ /* 0x000fe20000000000 */
[----:B------:R-:W-:Y:S02]  /*0e30*/  SEL R33, R54, RZ, !P0 ;  /* 0x000000ff36217207 */ /* 0x000fe40004000000 */
[----:B------:R-:W-:Y:S01]  /*0e40*/  LOP3.LUT R28, R25, 0xff, RZ, 0xc0, !PT ;  /* 0x000000ff191c7812 */ /* 0x000fe200078ec0ff */
[----:B------:R-:W-:Y:S01]  /*0e50*/  IMAD R29, R34, 0x1000, R29 ;  /* 0x00001000221d7824 */ /* 0x000fe200078e021d */
[----:B------:R-:W-:Y:S01]  /*0e60*/  SEL R53, R53, RZ, !P0 ;  /* 0x000000ff35357207 */ /* 0x000fe20004000000 */
[----:B------:R-:W-:Y:S01]  /*0e70*/  FADD R24, R33, R14 ;  /* 0x0000000e21187221 */ /* 0x000fe20000000000 */
[----:B------:R-:W-:Y:S01]  /*0e80*/  FSEL R5, R5, RZ, P4 ;  /* 0x000000ff05057208 */ /* 0x000fe20002000000 */
[----:B------:R-:W-:Y:S01]  /*0e90*/  IMAD.IADD R28, R29, 0x1, R28 ;  /* 0x000000011d1c7824 */ /* 0x000fe200078e021c */
[----:B------:R-:W-:Y:S01]  /*0ea0*/  FSETP.GEU.AND P4, PT, R14, -R33, PT ;  /* 0x800000210e00720b */ /* 0x000fe20003f8e000 */
[----:B------:R-:W-:Y:S01]  /*0eb0*/  FADD R25, R53, R30 ;  /* 0x0000001e35197221 */ /* 0x000fe20000000000 */
[----:B------:R-:W-:Y:S01]  /*0ec0*/  FSEL R19, R19, RZ, P6 ;  /* 0x000000ff13137208 */ /* 0x000fe20003000000 */
[C---:B------:R-:W-:Y:S01]  /*0ed0*/  FADD R13, R30.reuse, R13 ;  /* 0x0000000d1e0d7221 */ /* 0x040fe20000000000 */
[----:B------:R-:W-:-:S02]  /*0ee0*/  FSETP.GEU.AND P6, PT, R30, -R53, PT ;  /* 0x800000351e00720b */ /* 0x000fc40003fce000 */
[----:B------:R-:W-:Y:S02]  /*0ef0*/  SEL R30, R11, RZ, !P0 ;  /* 0x000000ff0b1e7207 */ /* 0x000fe40004000000 */
[----:B------:R-:W-:Y:S02]  /*0f00*/  FSEL R11, R24, RZ, P4 ;  /* 0x000000ff180b7208 */ /* 0x000fe40002000000 */
[----:B------:R-:W-:Y:S02]  /*0f10*/  LOP3.LUT R24, R28, 0xffff, RZ, 0xc0, !PT ;  /* 0x0000ffff1c187812 */ /* 0x000fe400078ec0ff */
[----:B------:R-:W-:Y:S01]  /*0f20*/  SEL R29, R4, RZ, !P0 ;  /* 0x000000ff041d7207 */ /* 0x000fe20004000000 */
[----:B------:R-:W-:Y:S01]  /*0f30*/  FADD R4, R30, R23 ;  /* 0x000000171e047221 */ /* 0x000fe20000000000 */
[----:B------:R-:W-:Y:S02]  /*0f40*/  SHF.R.U32.HI R28, RZ, 0xf, R24 ;  /* 0x0000000fff1c7819 */ /* 0x000fe40000011618 */
[C---:B------:R-:W-:Y:S01]  /*0f50*/  FSETP.GEU.AND P4, PT, R23.reuse, -R30, PT ;  /* 0x8000001e1700720b */ /* 0x040fe20003f8e000 */
[----:B------:R-:W-:Y:S01]  /*0f60*/  FADD R23, R23, R20 ;  /* 0x0000001417177221 */ /* 0x000fe20000000000 */
[----:B------:R-:W-:Y:S01]  /*0f70*/  FSEL R42, R42, RZ, P5 ;  /* 0x000000ff2a2a7208 */ /* 0x000fe20002800000 */
[----:B------:R-:W-:Y:S01]  /*0f80*/  FADD R20, R29, R26 ;  /* 0x0000001a1d147221 */ /* 0x000fe20000000000 */
[----:B------:R-:W-:-:S02]  /*0f90*/  FSETP.GEU.AND P5, PT, R26, -R29, PT ;  /* 0x8000001d1a00720b */ /* 0x000fc40003fae000 */
[----:B------:R-:W-:Y:S02]  /*0fa0*/  SHF.R.U32.HI R29, RZ, 0xe, R24 ;  /* 0x0000000eff1d7819 */ /* 0x000fe40000011618 */
[----:B------:R-:W-:Y:S01]  /*0fb0*/  LOP3.LUT R28, R28, 0x1, RZ, 0xc0, !PT ;  /* 0x000000011c1c7812 */ /* 0x000fe200078ec0ff */
[----:B------:R-:W-:Y:S01]  /*0fc0*/  FADD R7, R51, R40 ;  /* 0x0000002833077221 */ /* 0x000fe20000000000 */
[----:B------:R-:W-:Y:S01]  /*0fd0*/  FSEL R22, R22, RZ, P3 ;  /* 0x000000ff16167208 */ /* 0x000fe20001800000 */
[----:B------:R-:W-:Y:S01]  /*0fe0*/  FADD R15, R26, R15 ;  /* 0x0000000f1a0f7221 */ /* 0x000fe20000000000 */
[----:B------:R-:W-:Y:S02]  /*0ff0*/  FSETP.GEU.AND P3, PT, R40, -R51, PT ;  /* 0x800000332800720b */ /* 0x000fe40003f6e000 */
[----:B------:R-:W-:Y:S02]  /*1000*/  FSEL R25, R25, RZ, P6 ;  /* 0x000000ff19197208 */ /* 0x000fe40003000000 */
[----:B------:R-:W-:-:S02]  /*1010*/  LOP3.LUT R29, R29, 0x1, RZ, 0xc0, !PT ;  /* 0x000000011d1d7812 */ /* 0x000fc400078ec0ff */
[--C-:B------:R-:W-:Y:S02]  /*1020*/  SHF.R.U32.HI R26, RZ, 0xd, R24.reuse ;  /* 0x0000000dff1a7819 */ /* 0x100fe40000011618 */
[----:B------:R-:W-:Y:S02]  /*1030*/  ISETP.NE.U32.AND P6, PT, R28, 0x1, PT ;  /* 0x000000011c00780c */ /* 0x000fe40003fc5070 */
[----:B------:R-:W-:Y:S02]  /*1040*/  SHF.R.U32.HI R28, RZ, 0xc, R24 ;  /* 0x0000000cff1c7819 */ /* 0x000fe40000011618 */
[----:B------:R-:W-:Y:S02]  /*1050*/  FSEL R7, R7, RZ, P3 ;  /* 0x000000ff07077208 */ /* 0x000fe40001800000 */
[----:B------:R-:W-:Y:S02]  /*1060*/  ISETP.NE.U32.AND P3, PT, R29, 0x1, PT ;  /* 0x000000011d00780c */ /* 0x000fe40003f65070 */
[----:B------:R-:W-:-:S02]  /*1070*/  LOP3.LUT R26, R26, 0x1, RZ, 0xc0, !PT ;  /* 0x000000011a1a7812 */ /* 0x000fc400078ec0ff */
[--C-:B------:R-:W-:Y:S02]  /*1080*/  SHF.R.U32.HI R30, RZ, 0xb, R24.reuse ;  /* 0x0000000bff1e7819 */ /* 0x100fe40000011618 */
[----:B------:R-:W-:Y:S02]  /*1090*/  FSEL R29, R18, RZ, P6 ;  /* 0x000000ff121d7208 */ /* 0x000fe40003000000 */
[----:B------:R-:W-:Y:S02]  /*10a0*/  LOP3.LUT R28, R28, 0x1, RZ, 0xc0, !PT ;  /* 0x000000011c1c7812 */ /* 0x000fe400078ec0ff */
[----:B------:R-:W-:Y:S02]  /*10b0*/  SHF.R.U32.HI R18, RZ, 0xa, R24 ;  /* 0x0000000aff127819 */ /* 0x000fe40000011618 */
[----:B------:R-:W-:Y:S02]  /*10c0*/  ISETP.NE.U32.AND P6, PT, R26, 0x1, PT ;  /* 0x000000011a00780c */ /* 0x000fe40003fc5070 */
[----:B------:R-:W-:-:S02]  /*10d0*/  FSEL R33, R16, RZ, P3 ;  /* 0x000000ff10217208 */ /* 0x000fc40001800000 */
[----:B------:R-:W-:Y:S02]  /*10e0*/  LOP3.LUT R30, R30, 0x1, RZ, 0xc0, !PT ;  /* 0x000000011e1e7812 */ /* 0x000fe400078ec0ff */
[----:B------:R-:W-:Y:S02]  /*10f0*/  ISETP.NE.U32.AND P3, PT, R28, 0x1, PT ;  /* 0x000000011c00780c */ /* 0x000fe40003f65070 */
[----:B------:R-:W-:Y:S02]  /*1100*/  LOP3.LUT R18, R18, 0x1, RZ, 0xc0, !PT ;  /* 0x0000000112127812 */ /* 0x000fe400078ec0ff */
[----:B------:R-:W-:Y:S01]  /*1110*/  SHF.R.U32.HI R16, RZ, 0x9, R24 ;  /* 0x00000009ff107819 */ /* 0x000fe20000011618 */
[----:B------:R-:W-:Y:S01]  /*1120*/  FADD R45, R45, R56 ;  /* 0x000000382d2d7221 */ /* 0x000fe20000000000 */
[----:B------:R-:W-:Y:S02]  /*1130*/  FSEL R3, R3, RZ, P6 ;  /* 0x000000ff03037208 */ /* 0x000fe40003000000 */
[----:B------:R-:W-:-:S02]  /*1140*/  ISETP.NE.U32.AND P6, PT, R30, 0x1, PT ;  /* 0x000000011e00780c */ /* 0x000fc40003fc5070 */
[----:B------:R-:W-:Y:S02]  /*1150*/  FSEL R27, R27, RZ, P3 ;  /* 0x000000ff1b1b7208 */ /* 0x000fe40001800000 */
[----:B------:R-:W-:Y:S02]  /*1160*/  ISETP.NE.U32.AND P3, PT, R18, 0x1, PT ;  /* 0x000000011200780c */ /* 0x000fe40003f65070 */
[----:B------:R-:W-:Y:S02]  /*1170*/  LOP3.LUT R16, R16, 0x1, RZ, 0xc0, !PT ;  /* 0x0000000110107812 */ /* 0x000fe400078ec0ff */
[--C-:B------:R-:W-:Y:S02]  /*1180*/  SHF.R.U32.HI R18, RZ, 0x7, R24.reuse ;  /* 0x00000007ff127819 */ /* 0x100fe40000011618 */
[----:B------:R-:W-:Y:S02]  /*1190*/  FSEL R45, R45, RZ, P6 ;  /* 0x000000ff2d2d7208 */ /* 0x000fe40003000000 */
[----:B------:R-:W-:Y:S01]  /*11a0*/  ISETP.NE.U32.AND P6, PT, R16, 0x1, PT ;  /* 0x000000011000780c */ /* 0x000fe20003fc5070 */
[----:B------:R-:W-:Y:S01]  /*11b0*/  FADD R29, R46, -R29 ;  /* 0x8000001d2e1d7221 */ /* 0x000fe20000000000 */
[----:B------:R-:W-:Y:S01]  /*11c0*/  LOP3.LUT R18, R18, 0x1, RZ, 0xc0, !PT ;  /* 0x0000000112127812 */ /* 0x000fe200078ec0ff */
[----:B------:R-:W-:Y:S01]  /*11d0*/  FADD R48, R48, -R33 ;  /* 0x8000002130307221 */ /* 0x000fe20000000000 */
[----:B------:R-:W-:Y:S01]  /*11e0*/  SHF.R.U32.HI R26, RZ, 0x8, R24 ;  /* 0x00000008ff1a7819 */ /* 0x000fe20000011618 */
[----:B------:R-:W-:Y:S01]  /*11f0*/  FADD R32, R43, R32 ;  /* 0x000000202b207221 */ /* 0x000fe20000000000 */
[----:B------:R-:W-:Y:S01]  /*1200*/  FSEL R44, R44, RZ, P6 ;  /* 0x000000ff2c2c7208 */ /* 0x000fe20003000000 */
[----:B------:R-:W-:Y:S01]  /*1210*/  FADD R29, |R29|, |R48| ;  /* 0x400000301d1d7221 */ /* 0x000fe20000000200 */
[----:B------:R-:W-:Y:S01]  /*1220*/  ISETP.NE.U32.AND P6, PT, R18, 0x1, PT ;  /* 0x000000011200780c */ /* 0x000fe20003fc5070 */
[----:B------:R-:W-:Y:S01]  /*1230*/  FADD R18, R2, -R3 ;  /* 0x8000000302127221 */ /* 0x000fe20000000000 */
[----:B------:R-:W-:Y:S01]  /*1240*/  LOP3.LUT R26, R26, 0x1, RZ, 0xc0, !PT ;  /* 0x000000011a1a7812 */ /* 0x000fe200078ec0ff */
[----:B------:R-:W-:Y:S01]  /*1250*/  FADD R8, R41, R8 ;  /* 0x0000000829087221 */ /* 0x000fe20000000000 */
[----:B------:R-:W-:Y:S01]  /*1260*/  FSEL R37, R32, RZ, P3 ;  /* 0x000000ff20257208 */ /* 0x000fe20001800000 */
[----:B------:R-:W-:Y:S01]  /*1270*/  FADD R6, R6, -R27 ;  /* 0x8000001b06067221 */ /* 0x000fe20000000000 */
[----:B------:R-:W-:Y:S01]  /*1280*/  FADD R29, |R18|, R29 ;  /* 0x0000001d121d7221 */ /* 0x000fe20000000200 */
[----:B------:R-:W-:Y:S01]  /*1290*/  ISETP.NE.U32.AND P3, PT, R26, 0x1, PT ;  /* 0x000000011a00780c */ /* 0x000fe20003f65070 */
[----:B------:R-:W-:Y:S01]  /*12a0*/  FADD R22, R22, -R45 ;  /* 0x8000002d16167221 */ /* 0x000fe20000000000 */
[--C-:B------:R-:W-:Y:S01]  /*12b0*/  SHF.R.U32.HI R2, RZ, 0x5, R24.reuse ;  /* 0x00000005ff027819 */ /* 0x100fe20000011618 */
[----:B------:R-:W-:Y:S01]  /*12c0*/  FADD R29, |R6|, R29 ;  /* 0x0000001d061d7221 */ /* 0x000fe20000000200 */
[----:B------:R-:W-:Y:S01]  /*12d0*/  FSEL R8, R8, RZ, P3 ;  /* 0x000000ff08087208 */ /* 0x000fe20001800000 */
[----:B------:R-:W-:Y:S01]  /*12e0*/  FADD R36, R36, -R37 ;  /* 0x8000002524247221 */ /* 0x000fe20000000000 */
[----:B------:R-:W-:Y:S01]  /*12f0*/  SHF.R.U32.HI R16, RZ, 0x6, R24 ;  /* 0x00000006ff107819 */ /* 0x000fe20000011618 */
[----:B------:R-:W-:Y:S01]  /*1300*/  FADD R29, |R22|, R29 ;  /* 0x0000001d161d7221 */ /* 0x000fe20000000200 */
[----:B------:R-:W-:Y:S01]  /*1310*/  LOP3.LUT R3, R2, 0x1, RZ, 0xc0, !PT ;  /* 0x0000000102037812 */ /* 0x000fe200078ec0ff */
[----:B------:R-:W-:Y:S01]  /*1320*/  FADD R5, R5, -R8 ;  /* 0x8000000805057221 */ /* 0x000fe20000000000 */
[----:B------:R-:W-:Y:S01]  /*1330*/  LOP3.LUT R16, R16, 0x1, RZ, 0xc0, !PT ;  /* 0x0000000110107812 */ /* 0x000fe200078ec0ff */
[----:B------:R-:W0:Y:S01]  /*1340*/  S2R R8, SR_TID.X ;  /* 0x0000000000087919 */ /* 0x000e220000002100 */
[----:B------:R-:W-:Y:S01]  /*1350*/  FSEL R2, R31, RZ, P6 ;  /* 0x000000ff1f027208 */ /* 0x000fe20003000000 */
[----:B------:R-:W-:Y:S01]  /*1360*/  FADD R17, R17, -R44 ;  /* 0x8000002c11117221 */ /* 0x000fe20000000000 */
[----:B------:R-:W-:Y:S01]  /*1370*/  FADD R36, |R36|, R29 ;  /* 0x0000001d24247221 */ /* 0x000fe20000000200 */
[----:B------:R-:W-:Y:S01]  /*1380*/  ISETP.NE.U32.AND P6, PT, R3, 0x1, PT ;  /* 0x000000010300780c */ /* 0x000fe20003fc5070 */
[----:B------:R-:W-:Y:S01]  /*1390*/  FADD R14, R14, R39 ;  /* 0x000000270e0e7221 */ /* 0x000fe20000000000 */
[----:B------:R-:W-:Y:S01]  /*13a0*/  SHF.R.U32.HI R3, RZ, 0x4, R24 ;  /* 0x00000004ff037819 */ /* 0x000fe20000011618 */
[----:B------:R-:W-:Y:S01]  /*13b0*/  FADD R36, |R17|, R36 ;  /* 0x0000002411247221 */ /* 0x000fe20000000200 */
[----:B------:R-:W-:-:S02]  /*13c0*/  ISETP.NE.U32.AND P3, PT, R16, 0x1, PT ;  /* 0x000000011000780c */ /* 0x000fc40003f65070 */
[----:B------:R-:W-:Y:S01]  /*13d0*/  LOP3.LUT R3, R3, 0x1, RZ, 0xc0, !PT ;  /* 0x0000000103037812 */ /* 0x000fe200078ec0ff */
[----:B------:R-:W-:Y:S01]  /*13e0*/  FADD R19, R19, -R2 ;  /* 0x8000000213137221 */ /* 0x000fe20000000000 */
[----:B------:R-:W-:Y:S01]  /*13f0*/  SHF.R.U32.HI R6, RZ, 0x3, R24 ;  /* 0x00000003ff067819 */ /* 0x000fe20000011618 */
[----:B------:R-:W-:Y:S01]  /*1400*/  FADD R36, |R5|, R36 ;  /* 0x0000002405247221 */ /* 0x000fe20000000200 */
[----:B------:R-:W-:Y:S02]  /*1410*/  FSEL R14, R14, RZ, P3 ;  /* 0x000000ff0e0e7208 */ /* 0x000fe40001800000 */
[----:B------:R-:W-:Y:S01]  /*1420*/  ISETP.NE.U32.AND P3, PT, R3, 0x1, PT ;  /* 0x000000010300780c */ /* 0x000fe20003f65070 */
[----:B------:R-:W-:Y:S01]  /*1430*/  FADD R36, |R19|, R36 ;  /* 0x0000002413247221 */ /* 0x000fe20000000200 */
[----:B------:R-:W-:Y:S01]  /*1440*/  LOP3.LUT R6, R6, 0x1, RZ, 0xc0, !PT ;  /* 0x0000000106067812 */ /* 0x000fe200078ec0ff */
[----:B------:R-:W-:Y:S01]  /*1450*/  FADD R11, R11, -R14 ;  /* 0x8000000e0b0b7221 */ /* 0x000fe20000000000 */
[----:B------:R-:W-:-:S02]  /*1460*/  FSEL R9, R9, RZ, P6 ;  /* 0x000000ff09097208 */ /* 0x000fc40003000000 */
[----:B------:R-:W-:Y:S01]  /*1470*/  SHF.R.U32.HI R3, RZ, 0x2, R24 ;  /* 0x00000002ff037819 */ /* 0x000fe20000011618 */
[----:B------:R-:W-:Y:S01]  /*1480*/  FADD R35, R40, R35 ;  /* 0x0000002328237221 */ /* 0x000fe20000000000 */
[----:B------:R-:W-:Y:S01]  /*1490*/  ISETP.NE.U32.AND P6, PT, R6, 0x1, PT ;  /* 0x000000010600780c */ /* 0x000fe20003fc5070 */
[----:B------:R-:W-:Y:S01]  /*14a0*/  FADD R9, R42, -R9 ;  /* 0x800000092a097221 */ /* 0x000fe20000000000 */
[----:B------:R-:W-:Y:S01]  /*14b0*/  LOP3.LUT R3, R3, 0x1, RZ, 0xc0, !PT ;  /* 0x0000000103037812 */ /* 0x000fe200078ec0ff */
[----:B------:R-:W-:Y:S01]  /*14c0*/  FADD R36, |R11|, R36 ;  /* 0x000000240b247221 */ /* 0x000fe20000000200 */
[----:B------:R-:W-:Y:S02]  /*14d0*/  SHF.R.U32.HI R24, RZ, 0x1, R24 ;  /* 0x00000001ff187819 */ /* 0x000fe40000011618 */
[----:B------:R-:W-:Y:S01]  /*14e0*/  FSEL R2, R13, RZ, P3 ;  /* 0x000000ff0d027208 */ /* 0x000fe20001800000 */
[----:B------:R-:W1:Y:S01]  /*14f0*/  S2UR UR5, SR_CgaCtaId ;  /* 0x00000000000579c3 */ /* 0x000e620000008800 */
[----:B------:R-:W-:Y:S01]  /*1500*/  ISETP.NE.U32.AND P3, PT, R3, 0x1, PT ;  /* 0x000000010300780c */ /* 0x000fe20003f65070 */
[----:B------:R-:W-:Y:S01]  /*1510*/  FADD R9, |R9|, R36 ;  /* 0x0000002409097221 */ /* 0x000fe20000000200 */
[----:B------:R-:W-:Y:S01]  /*1520*/  LOP3.LUT R24, R24, 0x1, RZ, 0xc0, !PT ;  /* 0x0000000118187812 */ /* 0x000fe200078ec0ff */
[----:B------:R-:W-:Y:S01]  /*1530*/  FADD R2, R25, -R2 ;  /* 0x8000000219027221 */ /* 0x000fe20000000000 */
[----:B------:R-:W-:-:S02]  /*1540*/  FSEL R6, R35, RZ, P6 ;  /* 0x000000ff23067208 */ /* 0x000fc40003000000 */
[----:B------:R-:W-:Y:S01]  /*1550*/  ISETP.NE.U32.AND P6, PT, R24, 0x1, PT ;  /* 0x000000011800780c */ /* 0x000fe20003fc5070 */
[----:B------:R-:W-:Y:S01]  /*1560*/  FADD R9, |R2|, R9 ;  /* 0x0000000902097221 */ /* 0x000fe20000000200 */
[----:B------:R-:W-:Y:S01]  /*1570*/  FSEL R4, R4, RZ, P4 ;  /* 0x000000ff04047208 */ /* 0x000fe20002000000 */
[----:B------:R-:W-:Y:S01]  /*1580*/  FADD R6, R7, -R6 ;  /* 0x8000000607067221 */ /* 0x000fe20000000000 */
[----:B------:R-:W-:Y:S02]  /*1590*/  FSEL R23, R23, RZ, P3 ;  /* 0x000000ff17177208 */ /* 0x000fe40001800000 */
[----:B------:R-:W-:Y:S01]  /*15a0*/  FSEL R10, R10, RZ, P2 ;  /* 0x000000ff0a0a7208 */ /* 0x000fe20001000000 */
[----:B------:R-:W-:Y:S01]  /*15b0*/  FADD R9, |R6|, R9 ;  /* 0x0000000906097221 */ /* 0x000fe20000000200 */
[----:B------:R-:W-:Y:S01]  /*15c0*/  FSEL R21, R21, RZ, P6 ;  /* 0x000000ff15157208 */ /* 0x000fe20003000000 */
[----:B------:R-:W-:Y:S01]  /*15d0*/  FADD R4, R4, -R23 ;  /* 0x8000001704047221 */ /* 0x000fe20000000000 */
[----:B------:R-:W-:-:S02]  /*15e0*/  FSEL R20, R20, RZ, P5 ;  /* 0x000000ff14147208 */ /* 0x000fc40002800000 */
[----:B------:R-:W-:Y:S01]  /*15f0*/  FSEL R15, R15, RZ, P1 ;  /* 0x000000ff0f0f7208 */ /* 0x000fe20000800000 */
[----:B------:R-:W-:Y:S01]  /*1600*/  FADD R10, R10, -R21 ;  /* 0x800000150a0a7221 */ /* 0x000fe20000000000 */
[----:B0-----:R-:W-:Y:S01]  /*1610*/  SHF.R.U32.HI R2, RZ, 0x5, R8 ;  /* 0x00000005ff027819 */ /* 0x001fe20000011608 */
[----:B------:R-:W-:Y:S01]  /*1620*/  FADD R9, |R4|, R9 ;  /* 0x0000000904097221 */ /* 0x000fe20000000200 */
[----:B------:R-:W-:Y:S01]  /*1630*/  LOP3.LUT R4, R8, 0x1f, RZ, 0xc0, !PT ;  /* 0x0000001f08047812 */ /* 0x000fe200078ec0ff */
[----:B------:R-:W-:Y:S01]  /*1640*/  FADD R15, R20, -R15 ;  /* 0x8000000f140f7221 */ /* 0x000fe20000000000 */
[----:B------:R-:W-:Y:S01]  /*1650*/  SGXT.U32 R2, R2, 0x3 ;  /* 0x000000030202781a */ /* 0x000fe20000000000 */
[----:B------:R-:W-:Y:S01]  /*1660*/  FADD R10, |R10|, R9 ;  /* 0x000000090a0a7221 */ /* 0x000fe20000000200 */
[----:B------:R-:W-:Y:S01]  /*1670*/  UMOV UR4, 0x400 ;  /* 0x0000040000047882 */ /* 0x000fe20000000000 */
[----:B------:R-:W-:Y:S01]  /*1680*/  IMAD.SHL.U32 R4, R4, 0x20, RZ ;  /* 0x0000002004047824 */ /* 0x000fe200078e00ff */
[----:B-1----:R-:W-:Y:S01]  /*1690*/  UPRMT UR4, UR5, 0x654, UR4 ;  /* 0x0000065405047896 */ /* 0x002fe20008000004 */
[----:B------:R-:W-:Y:S01]  /*16a0*/  FADD R10, |R15|, R10 ;  /* 0x0000000a0f0a7221 */ /* 0x000fe20000000200 */
[----:B------:R-:W-:-:S04]  /*16b0*/  IMAD.SHL.U32 R3, R2, 0x4, RZ ;  /* 0x0000000402037824 */ /* 0x000fc800078e00ff */
[----:B------:R-:W-:Y:S02]  /*16c0*/  SEL R10, R10, RZ, !P0 ;  /* 0x000000ff0a0a7207 */ /* 0x000fe40004000000 */
[----:B------:R-:W-:-:S05]  /*16d0*/  LOP3.LUT R3, R4, R3, RZ, 0xfc, !PT ;  /* 0x0000000304037212 */ /* 0x000fca00078efcff */
[----:B------:R-:W-:Y:S01]  /*16e0*/  STS [R3+UR4], R10 ;  /* 0x0000000a03007988 */ /* 0x000fe20008000804 */
[----:B------:R-:W-:Y:S01]  /*16f0*/  BAR.SYNC.DEFER_BLOCKING 0x0 ;  /* 0x0000000000007b1d */ /* 0x000fe20000010000 */
[C---:B------:R-:W-:Y:S02]  /*1700*/  ISETP.GE.AND P1, PT, R8.reuse, 0x100, PT ;  /* 0x000001000800780c */ /* 0x040fe40003f26270 */
[----:B------:R-:W-:-:S11]  /*1710*/  LEA R5, R8, UR4, 0x2 ;  /* 0x0000000408057c11 */ /* 0x000fd6000f8e10ff */
[----:B------:R-:W0:Y:S04]  /*1720*/  @!P1 LDS R12, [R5] ;  /* 0x00000000050c9984 */ /* 0x000e280000000800 */
[----:B0-----:R-:W0:Y:S02]  /*1730*/  SHFL.BFLY PT, R7, R12, 0x4, 0x1f ;  /* 0x0c801f000c077f89 */ /* 0x001e2400000e0000 */
[----:B0-----:R-:W-:-:S05]  /*1740*/  FADD R7, R12, R7 ;  /* 0x000000070c077221 */ /* 0x001fca0000000000 */
[----:B------:R-:W0:Y:S01]  /*1750*/  SHFL.BFLY PT, R6, R7, 0x2, 0x1f ;  /* 0x0c401f0007067f89 */ /* 0x000e2200000e0000 */
[----:B------:R-:W-:Y:S01]  /*1760*/  LOP3.LUT P1, RZ, R8, 0x7, RZ, 0xc0, !PT ;  /* 0x0000000708ff7812 */ /* 0x000fe2000782c0ff */
[----:B0-----:R-:W-:-:S05]  /*1770*/  FADD R6, R7, R6 ;  /* 0x0000000607067221 */ /* 0x001fca0000000000 */
[----:B------:R-:W0:Y:S01]  /*1780*/  SHFL.BFLY PT, R9, R6, 0x1, 0x1f ;  /* 0x0c201f0006097f89 */ /* 0x000e2200000e0000 */
[----:B------:R-:W-:Y:S02]  /*1790*/  ISETP.LT.AND P1, PT, R8, 0x100, !P1 ;  /* 0x000001000800780c */ /* 0x000fe40004f21270 */
[----:B------:R-:W-:Y:S01]  /*17a0*/  ISETP.EQ.AND P0, PT, R2, RZ, !P0 ;  /* 0x000000ff0200720c */ /* 0x000fe20004702270 */
[----:B0-----:R-:W-:-:S10]  /*17b0*/  FADD R2, R6, R9 ;  /* 0x0000000906027221 */ /* 0x001fd40000000000 */
[----:B------:R0:W-:Y:S01]  /*17c0*/  @P1 STS [R5], R2 ;  /* 0x0000000205001388 */ /* 0x0001e20000000800 */
[----:B------:R-:W-:Y:S06]  /*17d0*/  BAR.SYNC.DEFER_BLOCKING 0x0 ;  /* 0x0000000000007b1d */ /* 0x000fec0000010000 */
[----:B0-----:R-:W-:Y:S05]  /*17e0*/  @!P0 EXIT ;  /* 0x000000000000894d */ /* 0x001fea0003800000 */
[----:B------:R-:W0:Y:S01]  /*17f0*/  LDS R5, [R4+UR4] ;  /* 0x0000000404057984 */ /* 0x000e220008000800 */
[----:B------:R-:W1:Y:S02]  /*1800*/  LDC.64 R2, c[0x0][0x228] ;  /* 0x00008a00ff027b82 */ /* 0x000e640000000a00 */
[----:B-1----:R-:W-:-:S05]  /*1810*/  IMAD.WIDE R2, R0, 0x4, R2 ;  /* 0x0000000400027825 */ /* 0x002fca00078e0202 */
[----:B0-----:R-:W-:Y:S01]  /*1820*/  STG.E desc[UR6][R2.64], R5 ;  /* 0x0000000502007986 */ /* 0x001fe2000c101906 */
[----:B------:R-:W-:Y:S05]  /*1830*/  EXIT ;  /* 0x000000000000794d */ /* 0x000fea0003800000 */
.L_x_0:
[----:B------:R-:W-:-:S00]  /*1840*/  BRA `(.L_x_0) ;  /* 0xfffffffc00fc7947 */ /* 0x000fc0000383ffff */
[----:B------:R-:W-:-:S00]  /*1850*/  NOP ;  /* 0x0000000000007918 */ /* 0x000fc00000000000 */
        /* <DEDUP_REMOVED lines=10> */
.L_x_1:


//--------------------- .nv.shared.triton_per_fused_abs_convolution_max_pool2d_with_indices_mean_relu_sub_17 --------------------------
	.section	.nv.shared.triton_per_fused_abs_convolution_max_pool2d_with_indices_mean_relu_sub_17,"aw",@nobits
	.sectionflags	@""
	.align	16
	.zero		1024


//--------------------- .nv.constant0.triton_per_fused_abs_convolution_max_pool2d_with_indices_mean_relu_sub_17 --------------------------
	.section	.nv.constant0.triton_per_fused_abs_convolution_max_pool2d_with_indices_mean_relu_sub_17,"a",@progbits
	.sectionflags	@""
	.align	4
.nv.constant0.triton_per_fused_abs_convolution_max_pool2d_with_indices_mean_relu_sub_17:
	.zero		568
